	.headerflags	@"EF_CUDA_TEXMODE_UNIFIED EF_CUDA_64BIT_ADDRESS EF_CUDA_ACCELERATORS EF_CUDA_SM90 EF_CUDA_VIRTUAL_SM(EF_CUDA_SM90)"
	.elftype	@"ET_EXEC"


//--------------------- .nv.info                  --------------------------
	.section	.nv.info,"",@"SHT_CUDA_INFO"
	.align	4


	//----- nvinfo : EIATTR_REGCOUNT
	.align		4
        /*0000*/ 	.byte	0x04, 0x2f
        /*0002*/ 	.short	(.L_3 - .L_2)
	.align		4
.L_2:
        /*0004*/ 	.word	index@(triton_poi_fused__native_batch_norm_legit_no_training_relu_14)
        /*0008*/ 	.word	0x00000016


	//----- nvinfo : EIATTR_MIN_STACK_SIZE
	.align		4
.L_3:
        /*000c*/ 	.byte	0x04, 0x12
        /*000e*/ 	.short	(.L_5 - .L_4)
	.align		4
.L_4:
        /*0010*/ 	.word	index@(triton_poi_fused__native_batch_norm_legit_no_training_relu_14)
        /*0014*/ 	.word	0x00000000


	//----- nvinfo : EIATTR_FRAME_SIZE
	.align		4
.L_5:
        /*0018*/ 	.byte	0x04, 0x11
        /*001a*/ 	.short	(.L_7 - .L_6)
	.align		4
.L_6:
        /*001c*/ 	.word	index@(triton_poi_fused__native_batch_norm_legit_no_training_relu_14)
        /*0020*/ 	.word	0x00000000


	//----- nvinfo : EIATTR_MIN_STACK_SIZE
	.align		4
.L_7:
        /*0024*/ 	.byte	0x04, 0x12
        /*0026*/ 	.short	(.L_9 - .L_8)
	.align		4
.L_8:
        /*0028*/ 	.word	index@(triton_poi_fused__native_batch_norm_legit_no_training_relu_14)
        /*002c*/ 	.word	0x00000000
.L_9:


//--------------------- .nv.info.triton_poi_fused__native_batch_norm_legit_no_training_relu_14 --------------------------
	.section	.nv.info.triton_poi_fused__native_batch_norm_legit_no_training_relu_14,"",@"SHT_CUDA_INFO"
	.sectionflags	@""
	.align	4


	//----- nvinfo : EIATTR_CUDA_API_VERSION
	.align		4
        /*0000*/ 	.byte	0x04, 0x37
        /*0002*/ 	.short	(.L_11 - .L_10)
.L_10:
        /*0004*/ 	.word	0x0000007c


	//----- nvinfo : EIATTR_KPARAM_INFO
	.align		4
.L_11:
        /*0008*/ 	.byte	0x04, 0x17
        /*000a*/ 	.short	(.L_13 - .L_12)
.L_12:
        /*000c*/ 	.word	0x00000000
        /*0010*/ 	.short	0x0006
        /*0012*/ 	.short	0x0030
        /*0014*/ 	.byte	0x00, 0xf0, 0x11, 0x00


	//----- nvinfo : EIATTR_KPARAM_INFO
	.align		4
.L_13:
        /*0018*/ 	.byte	0x04, 0x17
        /*001a*/ 	.short	(.L_15 - .L_14)
.L_14:
        /*001c*/ 	.word	0x00000000
        /*0020*/ 	.short	0x0005
        /*0022*/ 	.short	0x0028
        /*0024*/ 	.byte	0x00, 0xf4, 0x21, 0x00


	//----- nvinfo : EIATTR_KPARAM_INFO
	.align		4
.L_15:
        /*0028*/ 	.byte	0x04, 0x17
        /*002a*/ 	.short	(.L_17 - .L_16)
.L_16:
        /*002c*/ 	.word	0x00000000
        /*0030*/ 	.short	0x0004
        /*0032*/ 	.short	0x0020
        /*0034*/ 	.byte	0x00, 0xf4, 0x21, 0x00


	//----- nvinfo : EIATTR_KPARAM_INFO
	.align		4
.L_17:
        /*0038*/ 	.byte	0x04, 0x17
        /*003a*/ 	.short	(.L_19 - .L_18)
.L_18:
        /*003c*/ 	.word	0x00000000
        /*0040*/ 	.short	0x0003
        /*0042*/ 	.short	0x0018
        /*0044*/ 	.byte	0x00, 0xf4, 0x21, 0x00


	//----- nvinfo : EIATTR_KPARAM_INFO
	.align		4
.L_19:
        /*0048*/ 	.byte	0x04, 0x17
        /*004a*/ 	.short	(.L_21 - .L_20)
.L_20:
        /*004c*/ 	.word	0x00000000
        /*0050*/ 	.short	0x0002
        /*0052*/ 	.short	0x0010
        /*0054*/ 	.byte	0x00, 0xf4, 0x21, 0x00


	//----- nvinfo : EIATTR_KPARAM_INFO
	.align		4
.L_21:
        /*0058*/ 	.byte	0x04, 0x17
        /*005a*/ 	.short	(.L_23 - .L_22)
.L_22:
        /*005c*/ 	.word	0x00000000
        /*0060*/ 	.short	0x0001
        /*0062*/ 	.short	0x0008
        /*0064*/ 	.byte	0x00, 0xf4, 0x21, 0x00


	//----- nvinfo : EIATTR_KPARAM_INFO
	.align		4
.L_23:
        /*0068*/ 	.byte	0x04, 0x17
        /*006a*/ 	.short	(.L_25 - .L_24)
.L_24:
        /*006c*/ 	.word	0x00000000
        /*0070*/ 	.short	0x0000
        /*0072*/ 	.short	0x0000
        /*0074*/ 	.byte	0x00, 0xf4, 0x21, 0x00


	//----- nvinfo : EIATTR_SPARSE_MMA_MASK
	.align		4
.L_25:
        /*0078*/ 	.byte	0x03, 0x50
        /*007a*/ 	.short	0x0000


	//----- nvinfo : EIATTR_MAXREG_COUNT
	.align		4
        /*007c*/ 	.byte	0x03, 0x1b
        /*007e*/ 	.short	0x00ff


	//----- nvinfo : EIATTR_EXIT_INSTR_OFFSETS
	.align		4
        /*0080*/ 	.byte	0x04, 0x1c
        /*0082*/ 	.short	(.L_27 - .L_26)


	//   ....[0]....
.L_26:
        /*0084*/ 	.word	0x00000480


	//   ....[1]....
        /*0088*/ 	.word	0x000004a0


	//----- nvinfo : EIATTR_REQNTID
	.align		4
.L_27:
        /*008c*/ 	.byte	0x04, 0x10
        /*008e*/ 	.short	(.L_29 - .L_28)
.L_28:
        /*0090*/ 	.word	0x00000080
        /*0094*/ 	.word	0x00000001
        /*0098*/ 	.word	0x00000001


	//----- nvinfo : EIATTR_CBANK_PARAM_SIZE
	.align		4
.L_29:
        /*009c*/ 	.byte	0x03, 0x19
        /*009e*/ 	.short	0x0034


	//----- nvinfo : EIATTR_PARAM_CBANK
	.align		4
        /*00a0*/ 	.byte	0x04, 0x0a
        /*00a2*/ 	.short	(.L_31 - .L_30)
	.align		4
.L_30:
        /*00a4*/ 	.word	index@(.nv.constant0.triton_poi_fused__native_batch_norm_legit_no_training_relu_14)
        /*00a8*/ 	.short	0x0210
        /*00aa*/ 	.short	0x0034


	//----- nvinfo : EIATTR_SW_WAR
	.align		4
.L_31:
        /*00ac*/ 	.byte	0x04, 0x36
        /*00ae*/ 	.short	(.L_33 - .L_32)
.L_32:
        /*00b0*/ 	.word	0x00000008
.L_33:


//--------------------- .nv.callgraph             --------------------------
	.section	.nv.callgraph,"",@"SHT_CUDA_CALLGRAPH"
	.align	4
	.sectionentsize	8
	.align		4
        /*0000*/ 	.word	0x00000000
	.align		4
        /*0004*/ 	.word	0xffffffff
	.align		4
        /*0008*/ 	.word	0x00000000
	.align		4
        /*000c*/ 	.word	0xfffffffe
	.align		4
        /*0010*/ 	.word	0x00000000
	.align		4
        /*0014*/ 	.word	0xfffffffd
	.align		4
        /*0018*/ 	.word	0x00000000
	.align		4
        /*001c*/ 	.word	0xfffffffc


//--------------------- .nv.constant4             --------------------------
	.section	.nv.constant4,"a",@progbits
	.align	8
	.align		8
.nv.constant4:
        /*0000*/ 	.dword	_$_str
	.align		8
        /*0008*/ 	.dword	_$_str_$_2


//--------------------- .text.triton_poi_fused__native_batch_norm_legit_no_training_relu_14 --------------------------
	.section	.text.triton_poi_fused__native_batch_norm_legit_no_training_relu_14,"ax",@progbits
	.align	128
        .global         triton_poi_fused__native_batch_norm_legit_no_training_relu_14
        .type           triton_poi_fused__native_batch_norm_legit_no_training_relu_14,@function
        .size           triton_poi_fused__native_batch_norm_legit_no_training_relu_14,(.L_x_1 - triton_poi_fused__native_batch_norm_legit_no_training_relu_14)
        .other          triton_poi_fused__native_batch_norm_legit_no_training_relu_14,@"STO_CUDA_ENTRY STV_DEFAULT"
triton_poi_fused__native_batch_norm_legit_no_training_relu_14:
.text.triton_poi_fused__native_batch_norm_legit_no_training_relu_14:
[----:B------:R-:W0:Y:S01]  /*0000*/  LDC R1, c[0x0][0x28] ;  /* 0x00000a00ff017b82 */ /* 0x000e220000000800 */
[----:B------:R-:W1:Y:S07]  /*0010*/  S2R R0, SR_TID.X ;  /* 0x0000000000007919 */ /* 0x000e6e0000002100 */
[----:B------:R-:W2:Y:S01]  /*0020*/  LDC.64 R8, c[0x0][0x220] ;  /* 0x00008800ff087b82 */ /* 0x000ea20000000a00 */
[----:B------:R-:W-:Y:S01]  /*0030*/  CS2R R4, SRZ ;  /* 0x0000000000047805 */ /* 0x000fe2000001ff00 */
[----:B------:R-:W-:Y:S01]  /*0040*/  ULDC.64 UR4, c[0x0][0x208] ;  /* 0x0000820000047ab9 */ /* 0x000fe20000000a00 */
[----:B------:R-:W3:Y:S05]  /*0050*/  S2R R3, SR_CTAID.X ;  /* 0x0000000000037919 */ /* 0x000eea0000002500 */
[----:B------:R-:W4:Y:S08]  /*0060*/  LDC.64 R14, c[0x0][0x218] ;  /* 0x00008600ff0e7b82 */ /* 0x000f300000000a00 */
[----:B------:R-:W5:Y:S08]  /*0070*/  LDC.64 R12, c[0x0][0x210] ;  /* 0x00008400ff0c7b82 */ /* 0x000f700000000a00 */
[----:B------:R-:W2:Y:S01]  /*0080*/  LDC.64 R16, c[0x0][0x228] ;  /* 0x00008a00ff107b82 */ /* 0x000ea20000000a00 */
[----:B-1----:R-:W-:-:S07]  /*0090*/  SHF.L.U32 R0, R0, 0x1, RZ ;  /* 0x0000000100007819 */ /* 0x002fce00000006ff */
[----:B------:R-:W1:Y:S01]  /*00a0*/  LDC.64 R18, c[0x0][0x230] ;  /* 0x00008c00ff127b82 */ /* 0x000e620000000a00 */
[----:B------:R-:W-:-:S04]  /*00b0*/  LOP3.LUT R0, R0, 0xfe, RZ, 0xc0, !PT ;  /* 0x000000fe00007812 */ /* 0x000fc800078ec0ff */
[----:B---3--:R-:W-:-:S04]  /*00c0*/  LEA R0, R3, R0, 0x8 ;  /* 0x0000000003007211 */ /* 0x008fc800078e40ff */
[C---:B------:R-:W-:Y:S01]  /*00d0*/  ISETP.GE.AND P0, PT, R0.reuse, 0xf200, PT ;  /* 0x0000f2000000780c */ /* 0x040fe20003f06270 */
[----:B------:R-:W-:-:S05]  /*00e0*/  IMAD.HI R2, R0, 0x43b3d5b, RZ ;  /* 0x043b3d5b00027827 */ /* 0x000fca00078e02ff */
[----:B------:R-:W-:-:S04]  /*00f0*/  SHF.R.U32.HI R3, RZ, 0x1f, R2 ;  /* 0x0000001fff037819 */ /* 0x000fc80000011602 */
[----:B------:R-:W-:-:S04]  /*0100*/  LEA.HI.SX32 R3, R2, R3, 0x1d ;  /* 0x0000000302037211 */ /* 0x000fc800078feaff */
[----:B------:R-:W-:-:S04]  /*0110*/  SHF.R.S32.HI R2, RZ, 0x1f, R3 ;  /* 0x0000001fff027819 */ /* 0x000fc80000011403 */
[----:B------:R-:W-:-:S04]  /*0120*/  LEA.HI R2, R2, R3, RZ, 0x5 ;  /* 0x0000000302027211 */ /* 0x000fc800078f28ff */
[----:B------:R-:W-:-:S04]  /*0130*/  LOP3.LUT R2, R2, 0xffffffe0, RZ, 0xc0, !PT ;  /* 0xffffffe002027812 */ /* 0x000fc800078ec0ff */
[----:B------:R-:W-:-:S05]  /*0140*/  IADD3 R11, R3, -R2, RZ ;  /* 0x80000002030b7210 */ /* 0x000fca0007ffe0ff */
[----:B--2---:R-:W-:-:S05]  /*0150*/  IMAD.WIDE R8, R11, 0x4, R8 ;  /* 0x000000040b087825 */ /* 0x004fca00078e0208 */
[----:B------:R-:W2:Y:S04]  /*0160*/  @!P0 LDG.E.EL R4, desc[UR4][R8.64] ;  /* 0x0000000408048981 */ /* 0x000ea8000c2e1900 */
[----:B------:R3:W2:Y:S01]  /*0170*/  @!P0 LDG.E.EL R5, desc[UR4][R8.64] ;  /* 0x0000000408058981 */ /* 0x0006a2000c2e1900 */
[----:B------:R-:W-:Y:S02]  /*0180*/  CS2R R6, SRZ ;  /* 0x0000000000067805 */ /* 0x000fe4000001ff00 */
[----:B------:R-:W-:Y:S01]  /*0190*/  CS2R R2, SRZ ;  /* 0x0000000000027805 */ /* 0x000fe2000001ff00 */
[----:B----4-:R-:W-:-:S04]  /*01a0*/  IMAD.WIDE R14, R11, 0x4, R14 ;  /* 0x000000040b0e7825 */ /* 0x010fc800078e020e */
[----:B-----5:R-:W-:Y:S01]  /*01b0*/  IMAD.WIDE R12, R0, 0x4, R12 ;  /* 0x00000004000c7825 */ /* 0x020fe200078e020c */
[----:B------:R-:W4:Y:S01]  /*01c0*/  @!P0 LDG.E.EL R7, desc[UR4][R14.64] ;  /* 0x000000040e078981 */ /* 0x000f22000c2e1900 */
[----:B---3--:R-:W-:Y:S02]  /*01d0*/  CS2R R8, SRZ ;  /* 0x0000000000087805 */ /* 0x008fe4000001ff00 */
[C---:B0-----:R-:W-:Y:S01]  /*01e0*/  IMAD.WIDE R16, R11.reuse, 0x4, R16 ;  /* 0x000000040b107825 */ /* 0x041fe200078e0210 */
[----:B------:R0:W3:Y:S03]  /*01f0*/  @!P0 LDG.E.EL R6, desc[UR4][R14.64] ;  /* 0x000000040e068981 */ /* 0x0000e6000c2e1900 */
[----:B-1----:R-:W-:Y:S01]  /*0200*/  IMAD.WIDE R18, R11, 0x4, R18 ;  /* 0x000000040b127825 */ /* 0x002fe200078e0212 */
[----:B------:R1:W4:Y:S01]  /*0210*/  @!P0 LDG.E.64 R2, desc[UR4][R12.64] ;  /* 0x000000040c028981 */ /* 0x000322000c1e1b00 */
[----:B------:R-:W-:-:S03]  /*0220*/  CS2R R10, SRZ ;  /* 0x00000000000a7805 */ /* 0x000fc6000001ff00 */
[----:B------:R-:W5:Y:S04]  /*0230*/  @!P0 LDG.E.EL R9, desc[UR4][R18.64] ;  /* 0x0000000412098981 */ /* 0x000f68000c2e1900 */
[----:B------:R-:W5:Y:S04]  /*0240*/  @!P0 LDG.E.EL R10, desc[UR4][R16.64] ;  /* 0x00000004100a8981 */ /* 0x000f68000c2e1900 */
[----:B------:R-:W3:Y:S04]  /*0250*/  @!P0 LDG.E.EL R11, desc[UR4][R16.64] ;  /* 0x00000004100b8981 */ /* 0x000ee8000c2e1900 */
[----:B------:R-:W3:Y:S01]  /*0260*/  @!P0 LDG.E.EL R8, desc[UR4][R18.64] ;  /* 0x0000000412088981 */ /* 0x000ee2000c2e1900 */
[----:B0-----:R-:W-:Y:S01]  /*0270*/  HFMA2.MMA R14, -RZ, RZ, 1.625, 0 ;  /* 0x3e800000ff0e7435 */ /* 0x001fe200000001ff */
[----:B--2---:R-:W-:Y:S01]  /*0280*/  FADD R4, R4, 9.9999997473787516356e-06 ;  /* 0x3727c5ac04047421 */ /* 0x004fe20000000000 */
[----:B------:R-:W-:-:S03]  /*0290*/  FADD R5, R5, 9.9999997473787516356e-06 ;  /* 0x3727c5ac05057421 */ /* 0x000fc60000000000 */
[----:B-1----:R-:W0:Y:S08]  /*02a0*/  MUFU.SQRT R12, R4 ;  /* 0x00000004000c7308 */ /* 0x002e300000002000 */
[----:B------:R1:W2:Y:S01]  /*02b0*/  MUFU.SQRT R13, R5 ;  /* 0x00000005000d7308 */ /* 0x0002a20000002000 */
[C---:B0-----:R-:W-:Y:S02]  /*02c0*/  FSETP.GT.AND P1, PT, R12.reuse, 8.50705917302346158658e+37, PT ;  /* 0x7e8000000c00780b */ /* 0x041fe40003f24000 */
[----:B------:R-:W-:Y:S01]  /*02d0*/  FSETP.GEU.AND P3, PT, R12, 1.175494350822287508e-38, PT ;  /* 0x008000000c00780b */ /* 0x000fe20003f6e000 */
[----:B-1----:R-:W0:Y:S01]  /*02e0*/  LDC.64 R4, c[0x0][0x238] ;  /* 0x00008e00ff047b82 */ /* 0x002e220000000a00 */
[----:B--2---:R-:W-:-:S02]  /*02f0*/  FSETP.GT.AND P2, PT, R13, 8.50705917302346158658e+37, PT ;  /* 0x7e8000000d00780b */ /* 0x004fc40003f44000 */
[----:B------:R-:W-:-:S07]  /*0300*/  FSETP.GEU.AND P4, PT, R13, 1.175494350822287508e-38, PT ;  /* 0x008000000d00780b */ /* 0x000fce0003f8e000 */
[----:B------:R-:W-:-:S04]  /*0310*/  @P1 FMUL R12, R12, 0.25 ;  /* 0x3e8000000c0c1820 */ /* 0x000fc80000400000 */
[----:B------:R-:W-:Y:S01]  /*0320*/  @!P3 FMUL R12, R12, 16777216 ;  /* 0x4b8000000c0cb820 */ /* 0x000fe20000400000 */
[----:B------:R-:W-:-:S04]  /*0330*/  @P2 FMUL R13, R13, 0.25 ;  /* 0x3e8000000d0d2820 */ /* 0x000fc80000400000 */
[----:B------:R-:W-:Y:S01]  /*0340*/  @!P4 FMUL R13, R13, 16777216 ;  /* 0x4b8000000d0dc820 */ /* 0x000fe20000400000 */
[----:B------:R-:W1:Y:S01]  /*0350*/  MUFU.RCP R12, R12 ;  /* 0x0000000c000c7308 */ /* 0x000e620000001000 */
[----:B------:R-:W-:-:S07]  /*0360*/  FSEL R15, R14, 1, P1 ;  /* 0x3f8000000e0f7808 */ /* 0x000fce0000800000 */
[----:B------:R-:W2:Y:S01]  /*0370*/  MUFU.RCP R13, R13 ;  /* 0x0000000d000d7308 */ /* 0x000ea20000001000 */
[----:B------:R-:W-:Y:S01]  /*0380*/  FSEL R14, R14, 1, P2 ;  /* 0x3f8000000e0e7808 */ /* 0x000fe20001000000 */
[----:B------:R-:W-:-:S04]  /*0390*/  @!P3 FMUL R15, R15, 16777216 ;  /* 0x4b8000000f0fb820 */ /* 0x000fc80000400000 */
[----:B------:R-:W-:Y:S01]  /*03a0*/  @!P4 FMUL R14, R14, 16777216 ;  /* 0x4b8000000e0ec820 */ /* 0x000fe20000400000 */
[----:B----4-:R-:W-:Y:S01]  /*03b0*/  FADD R2, -R7, R2 ;  /* 0x0000000207027221 */ /* 0x010fe20000000100 */
[----:B---3--:R-:W-:Y:S01]  /*03c0*/  FADD R3, -R6, R3 ;  /* 0x0000000306037221 */ /* 0x008fe20000000100 */
[----:B-1----:R-:W-:Y:S01]  /*03d0*/  FMUL R15, R12, R15 ;  /* 0x0000000f0c0f7220 */ /* 0x002fe20000400000 */
[----:B--2---:R-:W-:-:S03]  /*03e0*/  FMUL R14, R13, R14 ;  /* 0x0000000e0d0e7220 */ /* 0x004fc60000400000 */
[----:B------:R-:W-:Y:S01]  /*03f0*/  FMUL R2, R2, R15 ;  /* 0x0000000f02027220 */ /* 0x000fe20000400000 */
[----:B------:R-:W-:-:S03]  /*0400*/  FMUL R3, R3, R14 ;  /* 0x0000000e03037220 */ /* 0x000fc60000400000 */
[----:B-----5:R-:W-:Y:S01]  /*0410*/  FFMA R2, R2, R10, R9 ;  /* 0x0000000a02027223 */ /* 0x020fe20000000009 */
[----:B------:R-:W-:-:S04]  /*0420*/  FFMA R3, R3, R11, R8 ;  /* 0x0000000b03037223 */ /* 0x000fc80000000008 */
[----:B------:R-:W-:Y:S02]  /*0430*/  FSETP.GEU.AND P1, PT, R2, RZ, PT ;  /* 0x000000ff0200720b */ /* 0x000fe40003f2e000 */
[C---:B------:R-:W-:Y:S01]  /*0440*/  FSETP.GEU.AND P2, PT, R3.reuse, RZ, PT ;  /* 0x000000ff0300720b */ /* 0x040fe20003f4e000 */
[----:B0-----:R-:W-:Y:S01]  /*0450*/  IMAD.WIDE R4, R0, 0x4, R4 ;  /* 0x0000000400047825 */ /* 0x001fe200078e0204 */
[----:B------:R-:W-:Y:S02]  /*0460*/  FSEL R2, R2, RZ, P1 ;  /* 0x000000ff02027208 */ /* 0x000fe40000800000 */
[----:B------:R-:W-:Y:S01]  /*0470*/  FSEL R3, R3, RZ, P2 ;  /* 0x000000ff03037208 */ /* 0x000fe20001000000 */
[----:B------:R-:W-:Y:S08]  /*0480*/  @P0 EXIT ;  /* 0x000000000000094d */ /* 0x000ff00003800000 */
[----:B------:R-:W-:Y:S01]  /*0490*/  STG.E.64 desc[UR4][R4.64], R2 ;  /* 0x0000000204007986 */ /* 0x000fe2000c101b04 */
[----:B------:R-:W-:Y:S05]  /*04a0*/  EXIT ;  /* 0x000000000000794d */ /* 0x000fea0003800000 */
.L_x_0:
[----:B------:R-:W-:-:S00]  /*04b0*/  BRA `(.L_x_0) ;  /* 0xfffffffc00fc7947 */ /* 0x000fc0000383ffff */
[----:B------:R-:W-:-:S00]  /*04c0*/  NOP ;  /* 0x0000000000007918 */ /* 0x000fc00000000000 */
        /* <DEDUP_REMOVED lines=11> */
.L_x_1:


//--------------------- .nv.global.init           --------------------------
	.section	.nv.global.init,"aw",@progbits
.nv.global.init:
	.type		_$_str,@object
	.size		_$_str,(_$_str_$_2 - _$_str)
_$_str:
        /*0000*/ 	.byte	0x5f, 0x5f, 0x43, 0x55, 0x44, 0x41, 0x5f, 0x46, 0x54, 0x5a, 0x00
	.type		_$_str_$_2,@object
	.size		_$_str_$_2,(.L_1 - _$_str_$_2)
_$_str_$_2:
        /*000b*/ 	.byte	0x5f, 0x5f, 0x43, 0x55, 0x44, 0x41, 0x5f, 0x50, 0x52, 0x45, 0x43, 0x5f, 0x53, 0x51, 0x52, 0x54
        /*001b*/ 	.byte	0x00
.L_1:


//--------------------- .nv.constant0.triton_poi_fused__native_batch_norm_legit_no_training_relu_14 --------------------------
	.section	.nv.constant0.triton_poi_fused__native_batch_norm_legit_no_training_relu_14,"a",@progbits
	.sectionflags	@""
	.align	4
.nv.constant0.triton_poi_fused__native_batch_norm_legit_no_training_relu_14:
	.zero		580
